//
// Generated by NVIDIA NVVM Compiler
//
// Compiler Build ID: CL-36424714
// Cuda compilation tools, release 13.0, V13.0.88
// Based on NVVM 20.0.0
//

.version 9.0
.target sm_100
.address_size 64

	// .globl	_Z25sort_value_with_id_kernelPfiPj
// _ZZ25sort_value_with_id_kernelPfiPjE3s_a has been demoted
// _ZZ25sort_value_with_id_kernelPfiPjE5s_ids has been demoted
.extern .shared .align 16 .b8 s_a[];

.visible .entry _Z25sort_value_with_id_kernelPfiPj(
	.param .u64 .ptr .align 1 _Z25sort_value_with_id_kernelPfiPj_param_0,
	.param .u32 _Z25sort_value_with_id_kernelPfiPj_param_1,
	.param .u64 .ptr .align 1 _Z25sort_value_with_id_kernelPfiPj_param_2
)
{
	.reg .pred 	%p<18>;
	.reg .b32 	%r<50>;
	.reg .b32 	%f<13>;
	.reg .b64 	%rd<9>;
	// demoted variable
	.shared .align 4 .b8 _ZZ25sort_value_with_id_kernelPfiPjE3s_a[4096];
	// demoted variable
	.shared .align 4 .b8 _ZZ25sort_value_with_id_kernelPfiPjE5s_ids[4096];
	ld.param.u64 	%rd3, [_Z25sort_value_with_id_kernelPfiPj_param_0];
	ld.param.u32 	%r22, [_Z25sort_value_with_id_kernelPfiPj_param_1];
	ld.param.u64 	%rd2, [_Z25sort_value_with_id_kernelPfiPj_param_2];
	cvta.to.global.u64 	%rd4, %rd3;
	mov.u32 	%r1, %tid.x;
	setp.ge.u32 	%p1, %r1, %r22;
	mul.wide.u32 	%rd5, %r1, 4;
	add.s64 	%rd1, %rd4, %rd5;
	shl.b32 	%r23, %r1, 2;
	mov.u32 	%r24, _ZZ25sort_value_with_id_kernelPfiPjE3s_a;
	add.s32 	%r2, %r24, %r23;
	mov.u32 	%r25, _ZZ25sort_value_with_id_kernelPfiPjE5s_ids;
	add.s32 	%r3, %r25, %r23;
	@%p1 bra 	$L__BB0_2;
	ld.global.f32 	%f11, [%rd1];
	st.shared.f32 	[%r2], %f11;
	st.shared.u32 	[%r3], %r1;
$L__BB0_2:
	bar.sync 	0;
	setp.lt.s32 	%p2, %r22, 1;
	@%p2 bra 	$L__BB0_24;
	shl.b32 	%r4, %r1, 1;
	and.b32  	%r5, %r22, 3;
	setp.lt.u32 	%p3, %r22, 4;
	mov.b32 	%r49, 0;
	@%p3 bra 	$L__BB0_18;
	and.b32  	%r49, %r22, 2147483644;
	add.s32 	%r7, %r4, 1;
	add.s32 	%r8, %r2, %r23;
	add.s32 	%r9, %r3, %r23;
	add.s32 	%r10, %r4, 2;
	neg.s32 	%r46, %r49;
$L__BB0_5:
	setp.ge.u32 	%p4, %r7, %r22;
	@%p4 bra 	$L__BB0_8;
	ld.shared.f32 	%f1, [%r8];
	ld.shared.f32 	%f2, [%r8+4];
	setp.leu.f32 	%p5, %f1, %f2;
	@%p5 bra 	$L__BB0_8;
	st.shared.f32 	[%r8], %f2;
	st.shared.f32 	[%r8+4], %f1;
	ld.shared.u32 	%r28, [%r9];
	ld.shared.u32 	%r29, [%r9+4];
	st.shared.u32 	[%r9], %r29;
	st.shared.u32 	[%r9+4], %r28;
$L__BB0_8:
	setp.ge.u32 	%p6, %r10, %r22;
	bar.sync 	0;
	@%p6 bra 	$L__BB0_11;
	ld.shared.f32 	%f3, [%r8+4];
	ld.shared.f32 	%f4, [%r8+8];
	setp.leu.f32 	%p7, %f3, %f4;
	@%p7 bra 	$L__BB0_11;
	st.shared.f32 	[%r8+4], %f4;
	st.shared.f32 	[%r8+8], %f3;
	ld.shared.u32 	%r30, [%r9+4];
	ld.shared.u32 	%r31, [%r9+8];
	st.shared.u32 	[%r9+4], %r31;
	st.shared.u32 	[%r9+8], %r30;
$L__BB0_11:
	setp.ge.u32 	%p8, %r7, %r22;
	bar.sync 	0;
	@%p8 bra 	$L__BB0_14;
	ld.shared.f32 	%f5, [%r8];
	ld.shared.f32 	%f6, [%r8+4];
	setp.leu.f32 	%p9, %f5, %f6;
	@%p9 bra 	$L__BB0_14;
	st.shared.f32 	[%r8], %f6;
	st.shared.f32 	[%r8+4], %f5;
	ld.shared.u32 	%r32, [%r9];
	ld.shared.u32 	%r33, [%r9+4];
	st.shared.u32 	[%r9], %r33;
	st.shared.u32 	[%r9+4], %r32;
$L__BB0_14:
	setp.ge.u32 	%p10, %r10, %r22;
	bar.sync 	0;
	@%p10 bra 	$L__BB0_17;
	ld.shared.f32 	%f7, [%r8+4];
	ld.shared.f32 	%f8, [%r8+8];
	setp.leu.f32 	%p11, %f7, %f8;
	@%p11 bra 	$L__BB0_17;
	st.shared.f32 	[%r8+4], %f8;
	st.shared.f32 	[%r8+8], %f7;
	ld.shared.u32 	%r34, [%r9+4];
	ld.shared.u32 	%r35, [%r9+8];
	st.shared.u32 	[%r9+4], %r35;
	st.shared.u32 	[%r9+8], %r34;
$L__BB0_17:
	bar.sync 	0;
	add.s32 	%r46, %r46, 4;
	setp.ne.s32 	%p12, %r46, 0;
	@%p12 bra 	$L__BB0_5;
$L__BB0_18:
	setp.eq.s32 	%p13, %r5, 0;
	@%p13 bra 	$L__BB0_24;
	neg.s32 	%r48, %r5;
$L__BB0_20:
	.pragma "nounroll";
	and.b32  	%r36, %r49, 1;
	add.s32 	%r18, %r36, %r4;
	add.s32 	%r37, %r18, 1;
	setp.ge.s32 	%p14, %r37, %r22;
	@%p14 bra 	$L__BB0_23;
	shl.b32 	%r38, %r18, 2;
	add.s32 	%r19, %r24, %r38;
	ld.shared.f32 	%f9, [%r19];
	ld.shared.f32 	%f10, [%r19+4];
	setp.leu.f32 	%p15, %f9, %f10;
	@%p15 bra 	$L__BB0_23;
	st.shared.f32 	[%r19], %f10;
	st.shared.f32 	[%r19+4], %f9;
	add.s32 	%r42, %r25, %r38;
	ld.shared.u32 	%r43, [%r42];
	ld.shared.u32 	%r44, [%r42+4];
	st.shared.u32 	[%r42], %r44;
	st.shared.u32 	[%r42+4], %r43;
$L__BB0_23:
	bar.sync 	0;
	add.s32 	%r49, %r49, 1;
	add.s32 	%r48, %r48, 1;
	setp.ne.s32 	%p16, %r48, 0;
	@%p16 bra 	$L__BB0_20;
$L__BB0_24:
	setp.ge.u32 	%p17, %r1, %r22;
	bar.sync 	0;
	@%p17 bra 	$L__BB0_26;
	ld.shared.f32 	%f12, [%r2];
	st.global.f32 	[%rd1], %f12;
	ld.shared.u32 	%r45, [%r3];
	cvta.to.global.u64 	%rd6, %rd2;
	add.s64 	%rd8, %rd6, %rd5;
	st.global.u32 	[%rd8], %r45;
$L__BB0_26:
	ret;

}
	// .globl	_Z17sort_value_kernelPfi
.visible .entry _Z17sort_value_kernelPfi(
	.param .u64 .ptr .align 1 _Z17sort_value_kernelPfi_param_0,
	.param .u32 _Z17sort_value_kernelPfi_param_1
)
{
	.reg .pred 	%p<18>;
	.reg .b32 	%r<33>;
	.reg .b32 	%f<13>;
	.reg .b64 	%rd<5>;

	ld.param.u64 	%rd2, [_Z17sort_value_kernelPfi_param_0];
	ld.param.u32 	%r20, [_Z17sort_value_kernelPfi_param_1];
	cvta.to.global.u64 	%rd3, %rd2;
	mov.u32 	%r1, %tid.x;
	setp.ge.u32 	%p1, %r1, %r20;
	mul.wide.u32 	%rd4, %r1, 4;
	add.s64 	%rd1, %rd3, %rd4;
	shl.b32 	%r21, %r1, 2;
	mov.u32 	%r22, s_a;
	add.s32 	%r2, %r22, %r21;
	@%p1 bra 	$L__BB1_2;
	ld.global.f32 	%f11, [%rd1];
	st.shared.f32 	[%r2], %f11;
$L__BB1_2:
	bar.sync 	0;
	setp.lt.s32 	%p2, %r20, 1;
	@%p2 bra 	$L__BB1_24;
	shl.b32 	%r3, %r1, 1;
	and.b32  	%r4, %r20, 3;
	setp.lt.u32 	%p3, %r20, 4;
	mov.b32 	%r32, 0;
	@%p3 bra 	$L__BB1_18;
	and.b32  	%r32, %r20, 2147483644;
	add.s32 	%r6, %r3, 1;
	add.s32 	%r7, %r2, %r21;
	add.s32 	%r8, %r3, 2;
	neg.s32 	%r29, %r32;
$L__BB1_5:
	setp.ge.u32 	%p4, %r6, %r20;
	@%p4 bra 	$L__BB1_8;
	ld.shared.v2.f32 	{%f1, %f2}, [%r7];
	setp.leu.f32 	%p5, %f1, %f2;
	@%p5 bra 	$L__BB1_8;
	st.shared.v2.f32 	[%r7], {%f2, %f1};
$L__BB1_8:
	setp.ge.u32 	%p6, %r8, %r20;
	bar.sync 	0;
	@%p6 bra 	$L__BB1_11;
	ld.shared.f32 	%f3, [%r7+4];
	ld.shared.f32 	%f4, [%r7+8];
	setp.leu.f32 	%p7, %f3, %f4;
	@%p7 bra 	$L__BB1_11;
	st.shared.f32 	[%r7+4], %f4;
	st.shared.f32 	[%r7+8], %f3;
$L__BB1_11:
	setp.ge.u32 	%p8, %r6, %r20;
	bar.sync 	0;
	@%p8 bra 	$L__BB1_14;
	ld.shared.v2.f32 	{%f5, %f6}, [%r7];
	setp.leu.f32 	%p9, %f5, %f6;
	@%p9 bra 	$L__BB1_14;
	st.shared.v2.f32 	[%r7], {%f6, %f5};
$L__BB1_14:
	setp.ge.u32 	%p10, %r8, %r20;
	bar.sync 	0;
	@%p10 bra 	$L__BB1_17;
	ld.shared.f32 	%f7, [%r7+4];
	ld.shared.f32 	%f8, [%r7+8];
	setp.leu.f32 	%p11, %f7, %f8;
	@%p11 bra 	$L__BB1_17;
	st.shared.f32 	[%r7+4], %f8;
	st.shared.f32 	[%r7+8], %f7;
$L__BB1_17:
	bar.sync 	0;
	add.s32 	%r29, %r29, 4;
	setp.ne.s32 	%p12, %r29, 0;
	@%p12 bra 	$L__BB1_5;
$L__BB1_18:
	setp.eq.s32 	%p13, %r4, 0;
	@%p13 bra 	$L__BB1_24;
	neg.s32 	%r31, %r4;
$L__BB1_20:
	.pragma "nounroll";
	and.b32  	%r25, %r32, 1;
	add.s32 	%r16, %r25, %r3;
	add.s32 	%r26, %r16, 1;
	setp.ge.s32 	%p14, %r26, %r20;
	@%p14 bra 	$L__BB1_23;
	shl.b32 	%r27, %r16, 2;
	add.s32 	%r17, %r22, %r27;
	ld.shared.f32 	%f9, [%r17];
	ld.shared.f32 	%f10, [%r17+4];
	setp.leu.f32 	%p15, %f9, %f10;
	@%p15 bra 	$L__BB1_23;
	st.shared.f32 	[%r17], %f10;
	st.shared.f32 	[%r17+4], %f9;
$L__BB1_23:
	bar.sync 	0;
	add.s32 	%r32, %r32, 1;
	add.s32 	%r31, %r31, 1;
	setp.ne.s32 	%p16, %r31, 0;
	@%p16 bra 	$L__BB1_20;
$L__BB1_24:
	setp.ge.u32 	%p17, %r1, %r20;
	bar.sync 	0;
	@%p17 bra 	$L__BB1_26;
	ld.shared.f32 	%f12, [%r2];
	st.global.f32 	[%rd1], %f12;
$L__BB1_26:
	ret;

}


// ===== COMPILED SASS (sm_100) =====

	.target	sm_100

	.elftype	@"ET_EXEC"


//--------------------- .note.nv.tkinfo           --------------------------
	.section	.note.nv.tkinfo,"",@"SHT_NOTE"
	.sectionflags	@"SHF_NOTE_NV_TKINFO"
	.tkinfo
        /*0018*/ 	.word	0x00000002
        /*0030*/ 	.string	""
        /*0030*/ 	.string	"ptxas"
        /*0030*/ 	.string	"Cuda compilation tools, release 13.0, V13.0.88"
        /*0030*/ 	.string	"Build cuda_13.0.r13.0/compiler.36424714_0"
        /*0030*/ 	.string	"-arch sm_100 -m 64 "



//--------------------- .note.nv.cuinfo           --------------------------
	.section	.note.nv.cuinfo,"",@"SHT_NOTE"
	.sectionflags	@"SHF_NOTE_NV_CUINFO"
        /*0018*/ 	.short	0x0002
        /*001a*/ 	.short	0x0064
        /*001c*/ 	.short	0x0082
	.zero		2


//--------------------- .nv.info                  --------------------------
	.section	.nv.info,"",@"SHT_CUDA_INFO"
	.align	4


	//----- nvinfo : EIATTR_REGCOUNT
	.align		4
        /*0000*/ 	.byte	0x04, 0x2f
        /*0002*/ 	.short	(.L_1 - .L_0)
	.align		4
.L_0:
        /*0004*/ 	.word	index@(_Z25sort_value_with_id_kernelPfiPj)
        /*0008*/ 	.word	0x00000010


	//----- nvinfo : EIATTR_FRAME_SIZE
	.align		4
.L_1:
        /*000c*/ 	.byte	0x04, 0x11
        /*000e*/ 	.short	(.L_3 - .L_2)
	.align		4
.L_2:
        /*0010*/ 	.word	index@(_Z25sort_value_with_id_kernelPfiPj)
        /*0014*/ 	.word	0x00000000


	//----- nvinfo : EIATTR_REGCOUNT
	.align		4
.L_3:
        /*0018*/ 	.byte	0x04, 0x2f
        /*001a*/ 	.short	(.L_5 - .L_4)
	.align		4
.L_4:
        /*001c*/ 	.word	index@(_Z17sort_value_kernelPfi)
        /*0020*/ 	.word	0x0000000e


	//----- nvinfo : EIATTR_FRAME_SIZE
	.align		4
.L_5:
        /*0024*/ 	.byte	0x04, 0x11
        /*0026*/ 	.short	(.L_7 - .L_6)
	.align		4
.L_6:
        /*0028*/ 	.word	index@(_Z17sort_value_kernelPfi)
        /*002c*/ 	.word	0x00000000


	//----- nvinfo : EIATTR_MIN_STACK_SIZE
	.align		4
.L_7:
        /*0030*/ 	.byte	0x04, 0x12
        /*0032*/ 	.short	(.L_9 - .L_8)
	.align		4
.L_8:
        /*0034*/ 	.word	index@(_Z17sort_value_kernelPfi)
        /*0038*/ 	.word	0x00000000


	//----- nvinfo : EIATTR_MIN_STACK_SIZE
	.align		4
.L_9:
        /*003c*/ 	.byte	0x04, 0x12
        /*003e*/ 	.short	(.L_11 - .L_10)
	.align		4
.L_10:
        /*0040*/ 	.word	index@(_Z25sort_value_with_id_kernelPfiPj)
        /*0044*/ 	.word	0x00000000
.L_11:


//--------------------- .nv.compat                --------------------------
	.section	.nv.compat,"",@"SHT_CUDA_COMPAT_INFO"
	.align	4
        /*0000*/ 	.byte	0x02, 0x09, 0x00, 0x00, 0x02, 0x02, 0x01, 0x00, 0x02, 0x05, 0x05, 0x00, 0x03, 0x07, 0x01, 0x01
        /*0010*/ 	.byte	0x02, 0x03, 0x00, 0x00, 0x02, 0x06, 0x01, 0x00, 0x04, 0x0b, 0x08, 0x00, 0x09, 0x00, 0x00, 0x00
        /*0020*/ 	.byte	0x00, 0x00, 0x00, 0x00


//--------------------- .nv.info._Z17sort_value_kernelPfi --------------------------
	.section	.nv.info._Z17sort_value_kernelPfi,"",@"SHT_CUDA_INFO"
	.sectionflags	@""
	.align	4


	//----- nvinfo : EIATTR_CUDA_API_VERSION
	.align		4
        /*0000*/ 	.byte	0x04, 0x37
        /*0002*/ 	.short	(.L_13 - .L_12)
.L_12:
        /*0004*/ 	.word	0x00000082


	//----- nvinfo : EIATTR_KPARAM_INFO
	.align		4
.L_13:
        /*0008*/ 	.byte	0x04, 0x17
        /*000a*/ 	.short	(.L_15 - .L_14)
.L_14:
        /*000c*/ 	.word	0x00000000
        /*0010*/ 	.short	0x0001
        /*0012*/ 	.short	0x0008
        /*0014*/ 	.byte	0x00, 0xf0, 0x11, 0x00


	//----- nvinfo : EIATTR_KPARAM_INFO
	.align		4
.L_15:
        /*0018*/ 	.byte	0x04, 0x17
        /*001a*/ 	.short	(.L_17 - .L_16)
.L_16:
        /*001c*/ 	.word	0x00000000
        /*0020*/ 	.short	0x0000
        /*0022*/ 	.short	0x0000
        /*0024*/ 	.byte	0x00, 0xf5, 0x21, 0x00


	//----- nvinfo : EIATTR_SPARSE_MMA_MASK
	.align		4
.L_17:
        /*0028*/ 	.byte	0x03, 0x50
        /*002a*/ 	.short	0x0000


	//----- nvinfo : EIATTR_MAXREG_COUNT
	.align		4
        /*002c*/ 	.byte	0x03, 0x1b
        /*002e*/ 	.short	0x00ff


	//----- nvinfo : EIATTR_NUM_BARRIERS
	.align		4
        /*0030*/ 	.byte	0x02, 0x4c
        /*0032*/ 	.byte	0x01
	.zero		1


	//----- nvinfo : EIATTR_MERCURY_ISA_VERSION
	.align		4
        /*0034*/ 	.byte	0x03, 0x5f
        /*0036*/ 	.short	0x0101


	//----- nvinfo : EIATTR_VRC_CTA_INIT_COUNT
	.align		4
        /*0038*/ 	.byte	0x02, 0x4a
	.zero		1
	.zero		1


	//----- nvinfo : EIATTR_EXIT_INSTR_OFFSETS
	.align		4
        /*003c*/ 	.byte	0x04, 0x1c
        /*003e*/ 	.short	(.L_19 - .L_18)


	//   ....[0]....
.L_18:
        /*0040*/ 	.word	0x000005e0


	//   ....[1]....
        /*0044*/ 	.word	0x00000610


	//----- nvinfo : EIATTR_CRS_STACK_SIZE
	.align		4
.L_19:
        /*0048*/ 	.byte	0x04, 0x1e
        /*004a*/ 	.short	(.L_21 - .L_20)
.L_20:
        /*004c*/ 	.word	0x00000000


	//----- nvinfo : EIATTR_CBANK_PARAM_SIZE
	.align		4
.L_21:
        /*0050*/ 	.byte	0x03, 0x19
        /*0052*/ 	.short	0x000c


	//----- nvinfo : EIATTR_PARAM_CBANK
	.align		4
        /*0054*/ 	.byte	0x04, 0x0a
        /*0056*/ 	.short	(.L_23 - .L_22)
	.align		4
.L_22:
        /*0058*/ 	.word	index@(.nv.constant0._Z17sort_value_kernelPfi)
        /*005c*/ 	.short	0x0380
        /*005e*/ 	.short	0x000c


	//----- nvinfo : EIATTR_SW_WAR
	.align		4
.L_23:
        /*0060*/ 	.byte	0x04, 0x36
        /*0062*/ 	.short	(.L_25 - .L_24)
.L_24:
        /*0064*/ 	.word	0x00000008
.L_25:


//--------------------- .nv.info._Z25sort_value_with_id_kernelPfiPj --------------------------
	.section	.nv.info._Z25sort_value_with_id_kernelPfiPj,"",@"SHT_CUDA_INFO"
	.sectionflags	@""
	.align	4


	//----- nvinfo : EIATTR_CUDA_API_VERSION
	.align		4
        /*0000*/ 	.byte	0x04, 0x37
        /*0002*/ 	.short	(.L_27 - .L_26)
.L_26:
        /*0004*/ 	.word	0x00000082


	//----- nvinfo : EIATTR_KPARAM_INFO
	.align		4
.L_27:
        /*0008*/ 	.byte	0x04, 0x17
        /*000a*/ 	.short	(.L_29 - .L_28)
.L_28:
        /*000c*/ 	.word	0x00000000
        /*0010*/ 	.short	0x0002
        /*0012*/ 	.short	0x0010
        /*0014*/ 	.byte	0x00, 0xf5, 0x21, 0x00


	//----- nvinfo : EIATTR_KPARAM_INFO
	.align		4
.L_29:
        /*0018*/ 	.byte	0x04, 0x17
        /*001a*/ 	.short	(.L_31 - .L_30)
.L_30:
        /*001c*/ 	.word	0x00000000
        /*0020*/ 	.short	0x0001
        /*0022*/ 	.short	0x0008
        /*0024*/ 	.byte	0x00, 0xf0, 0x11, 0x00


	//----- nvinfo : EIATTR_KPARAM_INFO
	.align		4
.L_31:
        /*0028*/ 	.byte	0x04, 0x17
        /*002a*/ 	.short	(.L_33 - .L_32)
.L_32:
        /*002c*/ 	.word	0x00000000
        /*0030*/ 	.short	0x0000
        /*0032*/ 	.short	0x0000
        /*0034*/ 	.byte	0x00, 0xf5, 0x21, 0x00


	//----- nvinfo : EIATTR_SPARSE_MMA_MASK
	.align		4
.L_33:
        /*0038*/ 	.byte	0x03, 0x50
        /*003a*/ 	.short	0x0000


	//----- nvinfo : EIATTR_MAXREG_COUNT
	.align		4
        /*003c*/ 	.byte	0x03, 0x1b
        /*003e*/ 	.short	0x00ff


	//----- nvinfo : EIATTR_NUM_BARRIERS
	.align		4
        /*0040*/ 	.byte	0x02, 0x4c
        /*0042*/ 	.byte	0x01
	.zero		1


	//----- nvinfo : EIATTR_MERCURY_ISA_VERSION
	.align		4
        /*0044*/ 	.byte	0x03, 0x5f
        /*0046*/ 	.short	0x0101


	//----- nvinfo : EIATTR_VRC_CTA_INIT_COUNT
	.align		4
        /*0048*/ 	.byte	0x02, 0x4a
	.zero		1
	.zero		1


	//----- nvinfo : EIATTR_EXIT_INSTR_OFFSETS
	.align		4
        /*004c*/ 	.byte	0x04, 0x1c
        /*004e*/ 	.short	(.L_35 - .L_34)


	//   ....[0]....
.L_34:
        /*0050*/ 	.word	0x00000780


	//   ....[1]....
        /*0054*/ 	.word	0x000007f0


	//----- nvinfo : EIATTR_CRS_STACK_SIZE
	.align		4
.L_35:
        /*0058*/ 	.byte	0x04, 0x1e
        /*005a*/ 	.short	(.L_37 - .L_36)
.L_36:
        /*005c*/ 	.word	0x00000000


	//----- nvinfo : EIATTR_CBANK_PARAM_SIZE
	.align		4
.L_37:
        /*0060*/ 	.byte	0x03, 0x19
        /*0062*/ 	.short	0x0018


	//----- nvinfo : EIATTR_PARAM_CBANK
	.align		4
        /*0064*/ 	.byte	0x04, 0x0a
        /*0066*/ 	.short	(.L_39 - .L_38)
	.align		4
.L_38:
        /*0068*/ 	.word	index@(.nv.constant0._Z25sort_value_with_id_kernelPfiPj)
        /*006c*/ 	.short	0x0380
        /*006e*/ 	.short	0x0018


	//----- nvinfo : EIATTR_SW_WAR
	.align		4
.L_39:
        /*0070*/ 	.byte	0x04, 0x36
        /*0072*/ 	.short	(.L_41 - .L_40)
.L_40:
        /*0074*/ 	.word	0x00000008
.L_41:


//--------------------- .nv.callgraph             --------------------------
	.section	.nv.callgraph,"",@"SHT_CUDA_CALLGRAPH"
	.align	4
	.sectionentsize	8
	.align		4
        /*0000*/ 	.word	0x00000000
	.align		4
        /*0004*/ 	.word	0xffffffff
	.align		4
        /*0008*/ 	.word	0x00000000
	.align		4
        /*000c*/ 	.word	0xfffffffe
	.align		4
        /*0010*/ 	.word	0x00000000
	.align		4
        /*0014*/ 	.word	0xfffffffd
	.align		4
        /*0018*/ 	.word	0x00000000
	.align		4
        /*001c*/ 	.word	0xfffffffc


//--------------------- .text._Z17sort_value_kernelPfi --------------------------
	.section	.text._Z17sort_value_kernelPfi,"ax",@progbits
	.align	128
        .global         _Z17sort_value_kernelPfi
        .type           _Z17sort_value_kernelPfi,@function
        .size           _Z17sort_value_kernelPfi,(.L_x_30 - _Z17sort_value_kernelPfi)
        .other          _Z17sort_value_kernelPfi,@"STO_CUDA_ENTRY STV_DEFAULT"
_Z17sort_value_kernelPfi:
.text._Z17sort_value_kernelPfi:
[----:B------:R-:W-:Y:S01]  /*0000*/  LDC R1, c[0x0][0x37c] ;  /* 0x0000df00ff017b82 */ /* 0x000fe20000000800 */
[----:B------:R-:W0:Y:S01]  /*0010*/  S2R R9, SR_TID.X ;  /* 0x0000000000097919 */ /* 0x000e220000002100 */
[----:B------:R-:W0:Y:S06]  /*0020*/  LDCU UR6, c[0x0][0x388] ;  /* 0x00007100ff0677ac */ /* 0x000e2c0008000800 */
[----:B------:R-:W1:Y:S01]  /*0030*/  LDC.64 R2, c[0x0][0x380] ;  /* 0x0000e000ff027b82 */ /* 0x000e620000000a00 */
[----:B------:R-:W2:Y:S01]  /*0040*/  LDCU.64 UR10, c[0x0][0x358] ;  /* 0x00006b00ff0a77ac */ /* 0x000ea20008000a00 */
[C---:B0-----:R-:W-:Y:S01]  /*0050*/  ISETP.GE.U32.AND P0, PT, R9.reuse, UR6, PT ;  /* 0x0000000609007c0c */ /* 0x041fe2000bf06070 */
[----:B-1----:R-:W-:-:S12]  /*0060*/  IMAD.WIDE.U32 R2, R9, 0x4, R2 ;  /* 0x0000000409027825 */ /* 0x002fd800078e0002 */
[----:B--2---:R-:W2:Y:S01]  /*0070*/  @!P0 LDG.E R5, desc[UR10][R2.64] ;  /* 0x0000000a02058981 */ /* 0x004ea2000c1e1900 */
[----:B------:R-:W0:Y:S01]  /*0080*/  S2UR UR5, SR_CgaCtaId ;  /* 0x00000000000579c3 */ /* 0x000e220000008800 */
[----:B------:R-:W-:Y:S01]  /*0090*/  UMOV UR4, 0x400 ;  /* 0x0000040000047882 */ /* 0x000fe20000000000 */
[----:B------:R-:W-:Y:S02]  /*00a0*/  UISETP.GE.AND UP0, UPT, UR6, 0x1, UPT ;  /* 0x000000010600788c */ /* 0x000fe4000bf06270 */
[----:B0-----:R-:W-:-:S06]  /*00b0*/  ULEA UR5, UR5, UR4, 0x18 ;  /* 0x0000000405057291 */ /* 0x001fcc000f8ec0ff */
[----:B------:R-:W-:-:S05]  /*00c0*/  LEA R0, R9, UR5, 0x2 ;  /* 0x0000000509007c11 */ /* 0x000fca000f8e10ff */
[----:B--2---:R0:W-:Y:S01]  /*00d0*/  @!P0 STS [R0], R5 ;  /* 0x0000000500008388 */ /* 0x0041e20000000800 */
[----:B------:R-:W-:Y:S06]  /*00e0*/  BAR.SYNC.DEFER_BLOCKING 0x0 ;  /* 0x0000000000007b1d */ /* 0x000fec0000010000 */
[----:B------:R-:W-:Y:S05]  /*00f0*/  BRA.U !UP0, `(.L_x_0) ;  /* 0x0000000508307547 */ /* 0x000fea000b800000 */
[----:B------:R-:W-:Y:S02]  /*0100*/  UISETP.GE.U32.AND UP0, UPT, UR6, 0x4, UPT ;  /* 0x000000040600788c */ /* 0x000fe4000bf06070 */
[----:B------:R-:W-:Y:S01]  /*0110*/  ULOP3.LUT UR8, UR6, 0x3, URZ, 0xc0, !UPT ;  /* 0x0000000306087892 */ /* 0x000fe2000f8ec0ff */
[----:B------:R-:W-:-:S06]  /*0120*/  UMOV UR4, URZ ;  /* 0x000000ff00047c82 */ /* 0x000fcc0008000000 */
[----:B------:R-:W-:Y:S05]  /*0130*/  BRA.U !UP0, `(.L_x_1) ;  /* 0x0000000108c87547 */ /* 0x000fea000b800000 */
[C---:B------:R-:W-:Y:S01]  /*0140*/  IMAD.SHL.U32 R4, R9.reuse, 0x2, RZ ;  /* 0x0000000209047824 */ /* 0x040fe200078e00ff */
[----:B------:R-:W-:Y:S01]  /*0150*/  ULOP3.LUT UR4, UR6, 0x7ffffffc, URZ, 0xc0, !UPT ;  /* 0x7ffffffc06047892 */ /* 0x000fe2000f8ec0ff */
[----:B0-----:R-:W-:Y:S01]  /*0160*/  IMAD R5, R9, 0x4, R0 ;  /* 0x0000000409057824 */ /* 0x001fe200078e0200 */
[----:B------:R-:W0:Y:S01]  /*0170*/  LDCU UR7, c[0x0][0x388] ;  /* 0x00007100ff0777ac */ /* 0x000e220008000800 */
[C---:B------:R-:W-:Y:S02]  /*0180*/  VIADD R8, R4.reuse, 0x1 ;  /* 0x0000000104087836 */ /* 0x040fe40000000000 */
[----:B------:R-:W-:Y:S01]  /*0190*/  VIADD R4, R4, 0x2 ;  /* 0x0000000204047836 */ /* 0x000fe20000000000 */
[----:B------:R-:W-:Y:S02]  /*01a0*/  UIADD3 UR9, UPT, UPT, -UR4, URZ, URZ ;  /* 0x000000ff04097290 */ /* 0x000fe4000fffe1ff */
[----:B------:R-:W-:-:S13]  /*01b0*/  ISETP.GE.U32.AND P1, PT, R8, UR6, PT ;  /* 0x0000000608007c0c */ /* 0x000fda000bf26070 */
.L_x_10:
[----:B------:R-:W-:Y:S01]  /*01c0*/  UIADD3 UR9, UPT, UPT, UR9, 0x4, URZ ;  /* 0x0000000409097890 */ /* 0x000fe2000fffe0ff */
[----:B------:R-:W-:Y:S01]  /*01d0*/  BSSY.RECONVERGENT B0, `(.L_x_2) ;  /* 0x000000a000007945 */ /* 0x000fe20003800200 */
[----:B0-----:R-:W-:Y:S02]  /*01e0*/  UMOV UR6, UR7 ;  /* 0x0000000700067c82 */ /* 0x001fe40008000000 */
[----:B------:R-:W-:Y:S01]  /*01f0*/  UISETP.NE.AND UP0, UPT, UR9, URZ, UPT ;  /* 0x000000ff0900728c */ /* 0x000fe2000bf05270 */
[----:B------:R-:W-:Y:S01]  /*0200*/  ISETP.GE.U32.AND P0, PT, R4, UR6, PT ;  /* 0x0000000604007c0c */ /* 0x000fe2000bf06070 */
[----:B-123--:R-:W-:-:S12]  /*0210*/  @P1 BRA `(.L_x_3) ;  /* 0x0000000000141947 */ /* 0x00efd80003800000 */
[----:B------:R-:W0:Y:S02]  /*0220*/  LDS.64 R6, [R5] ;  /* 0x0000000005067984 */ /* 0x000e240000000a00 */
[----:B0-----:R-:W-:Y:S01]  /*0230*/  FSETP.GT.AND P1, PT, R6, R7, PT ;  /* 0x000000070600720b */ /* 0x001fe20003f24000 */
[----:B------:R-:W-:Y:S02]  /*0240*/  IMAD.MOV.U32 R10, RZ, RZ, R7 ;  /* 0x000000ffff0a7224 */ /* 0x000fe400078e0007 */
[----:B------:R-:W-:-:S10]  /*0250*/  IMAD.MOV.U32 R11, RZ, RZ, R6 ;  /* 0x000000ffff0b7224 */ /* 0x000fd400078e0006 */
[----:B------:R0:W-:Y:S02]  /*0260*/  @P1 STS.64 [R5], R10 ;  /* 0x0000000a05001388 */ /* 0x0001e40000000a00 */
.L_x_3:
[----:B------:R-:W-:Y:S05]  /*0270*/  BSYNC.RECONVERGENT B0 ;  /* 0x0000000000007941 */ /* 0x000fea0003800200 */
.L_x_2:
[----:B------:R-:W-:Y:S01]  /*0280*/  BAR.SYNC.DEFER_BLOCKING 0x0 ;  /* 0x0000000000007b1d */ /* 0x000fe20000010000 */
[----:B------:R-:W-:-:S05]  /*0290*/  ISETP.GE.U32.AND P1, PT, R8, UR6, PT ;  /* 0x0000000608007c0c */ /* 0x000fca000bf26070 */
[----:B------:R-:W-:Y:S04]  /*02a0*/  BSSY.RECONVERGENT B0, `(.L_x_4) ;  /* 0x0000007000007945 */ /* 0x000fe80003800200 */
[----:B------:R-:W-:Y:S05]  /*02b0*/  @P0 BRA `(.L_x_5) ;  /* 0x0000000000140947 */ /* 0x000fea0003800000 */
[----:B------:R-:W-:Y:S04]  /*02c0*/  LDS R6, [R5+0x4] ;  /* 0x0000040005067984 */ /* 0x000fe80000000800 */
[----:B------:R-:W1:Y:S02]  /*02d0*/  LDS R7, [R5+0x8] ;  /* 0x0000080005077984 */ /* 0x000e640000000800 */
[----:B-1----:R-:W-:-:S13]  /*02e0*/  FSETP.GT.AND P2, PT, R6, R7, PT ;  /* 0x000000070600720b */ /* 0x002fda0003f44000 */
[----:B------:R1:W-:Y:S04]  /*02f0*/  @P2 STS [R5+0x4], R7 ;  /* 0x0000040705002388 */ /* 0x0003e80000000800 */
[----:B------:R1:W-:Y:S02]  /*0300*/  @P2 STS [R5+0x8], R6 ;  /* 0x0000080605002388 */ /* 0x0003e40000000800 */
.L_x_5:
[----:B------:R-:W-:Y:S05]  /*0310*/  BSYNC.RECONVERGENT B0 ;  /* 0x0000000000007941 */ /* 0x000fea0003800200 */
.L_x_4:
[----:B------:R-:W-:Y:S06]  /*0320*/  BAR.SYNC.DEFER_BLOCKING 0x0 ;  /* 0x0000000000007b1d */ /* 0x000fec0000010000 */
[----:B------:R-:W-:Y:S04]  /*0330*/  BSSY.RECONVERGENT B0, `(.L_x_6) ;  /* 0x0000007000007945 */ /* 0x000fe80003800200 */
[----:B------:R-:W-:Y:S05]  /*0340*/  @P1 BRA `(.L_x_7) ;  /* 0x0000000000141947 */ /* 0x000fea0003800000 */
[----:B-1----:R-:W1:Y:S02]  /*0350*/  LDS.64 R6, [R5] ;  /* 0x0000000005067984 */ /* 0x002e640000000a00 */
[----:B-1----:R-:W-:Y:S01]  /*0360*/  FSETP.GT.AND P2, PT, R6, R7, PT ;  /* 0x000000070600720b */ /* 0x002fe20003f44000 */
[----:B0-----:R-:W-:Y:S02]  /*0370*/  IMAD.MOV.U32 R10, RZ, RZ, R7 ;  /* 0x000000ffff0a7224 */ /* 0x001fe400078e0007 */
[----:B------:R-:W-:-:S10]  /*0380*/  IMAD.MOV.U32 R11, RZ, RZ, R6 ;  /* 0x000000ffff0b7224 */ /* 0x000fd400078e0006 */
[----:B------:R2:W-:Y:S02]  /*0390*/  @P2 STS.64 [R5], R10 ;  /* 0x0000000a05002388 */ /* 0x0005e40000000a00 */
.L_x_7:
[----:B------:R-:W-:Y:S05]  /*03a0*/  BSYNC.RECONVERGENT B0 ;  /* 0x0000000000007941 */ /* 0x000fea0003800200 */
.L_x_6:
[----:B------:R-:W-:Y:S06]  /*03b0*/  BAR.SYNC.DEFER_BLOCKING 0x0 ;  /* 0x0000000000007b1d */ /* 0x000fec0000010000 */
[----:B------:R-:W-:Y:S04]  /*03c0*/  BSSY.RECONVERGENT B0, `(.L_x_8) ;  /* 0x0000007000007945 */ /* 0x000fe80003800200 */
[----:B------:R-:W-:Y:S05]  /*03d0*/  @P0 BRA `(.L_x_9) ;  /* 0x0000000000140947 */ /* 0x000fea0003800000 */
[----:B-1----:R-:W-:Y:S04]  /*03e0*/  LDS R6, [R5+0x4] ;  /* 0x0000040005067984 */ /* 0x002fe80000000800 */
[----:B------:R-:W1:Y:S02]  /*03f0*/  LDS R7, [R5+0x8] ;  /* 0x0000080005077984 */ /* 0x000e640000000800 */
[----:B-1----:R-:W-:-:S13]  /*0400*/  FSETP.GT.AND P0, PT, R6, R7, PT ;  /* 0x000000070600720b */ /* 0x002fda0003f04000 */
[----:B------:R3:W-:Y:S04]  /*0410*/  @P0 STS [R5+0x4], R7 ;  /* 0x0000040705000388 */ /* 0x0007e80000000800 */
[----:B------:R3:W-:Y:S02]  /*0420*/  @P0 STS [R5+0x8], R6 ;  /* 0x0000080605000388 */ /* 0x0007e40000000800 */
.L_x_9:
[----:B------:R-:W-:Y:S05]  /*0430*/  BSYNC.RECONVERGENT B0 ;  /* 0x0000000000007941 */ /* 0x000fea0003800200 */
.L_x_8:
[----:B------:R-:W-:Y:S06]  /*0440*/  BAR.SYNC.DEFER_BLOCKING 0x0 ;  /* 0x0000000000007b1d */ /* 0x000fec0000010000 */
[----:B------:R-:W-:Y:S05]  /*0450*/  BRA.U UP0, `(.L_x_10) ;  /* 0xfffffffd00587547 */ /* 0x000fea000b83ffff */
.L_x_1:
[----:B------:R-:W-:-:S09]  /*0460*/  UISETP.NE.AND UP0, UPT, UR8, URZ, UPT ;  /* 0x000000ff0800728c */ /* 0x000fd2000bf05270 */
[----:B------:R-:W-:Y:S05]  /*0470*/  BRA.U !UP0, `(.L_x_0) ;  /* 0x0000000108507547 */ /* 0x000fea000b800000 */
[----:B------:R-:W4:Y:S01]  /*0480*/  LDCU UR6, c[0x0][0x388] ;  /* 0x00007100ff0677ac */ /* 0x000f220008000800 */
[----:B------:R-:W-:-:S12]  /*0490*/  UIADD3 UR7, UPT, UPT, -UR8, URZ, URZ ;  /* 0x000000ff08077290 */ /* 0x000fd8000fffe1ff */
.L_x_13:
[----:B------:R-:W-:Y:S01]  /*04a0*/  ULOP3.LUT UR9, UR4, 0x1, URZ, 0xc0, !UPT ;  /* 0x0000000104097892 */ /* 0x000fe2000f8ec0ff */
[----:B------:R-:W-:Y:S01]  /*04b0*/  BSSY.RECONVERGENT B0, `(.L_x_11) ;  /* 0x000000d000007945 */ /* 0x000fe20003800200 */
[----:B------:R-:W-:-:S04]  /*04c0*/  UIADD3 UR7, UPT, UPT, UR7, 0x1, URZ ;  /* 0x0000000107077890 */ /* 0x000fc8000fffe0ff */
[----:B0-----:R-:W-:Y:S01]  /*04d0*/  LEA R4, R9, UR9, 0x1 ;  /* 0x0000000909047c11 */ /* 0x001fe2000f8e08ff */
[----:B------:R-:W-:-:S04]  /*04e0*/  UISETP.NE.AND UP0, UPT, UR7, URZ, UPT ;  /* 0x000000ff0700728c */ /* 0x000fc8000bf05270 */
[----:B0123--:R-:W-:-:S05]  /*04f0*/  VIADD R5, R4, 0x1 ;  /* 0x0000000104057836 */ /* 0x00ffca0000000000 */
[----:B----4-:R-:W-:-:S13]  /*0500*/  ISETP.GE.AND P0, PT, R5, UR6, PT ;  /* 0x0000000605007c0c */ /* 0x010fda000bf06270 */
[----:B------:R-:W-:Y:S05]  /*0510*/  @P0 BRA `(.L_x_12) ;  /* 0x0000000000180947 */ /* 0x000fea0003800000 */
[----:B------:R-:W-:-:S05]  /*0520*/  LEA R4, R4, UR5, 0x2 ;  /* 0x0000000504047c11 */ /* 0x000fca000f8e10ff */
[----:B------:R-:W-:Y:S04]  /*0530*/  LDS R5, [R4] ;  /* 0x0000000004057984 */ /* 0x000fe80000000800 */
[----:B------:R-:W0:Y:S02]  /*0540*/  LDS R6, [R4+0x4] ;  /* 0x0000040004067984 */ /* 0x000e240000000800 */
[----:B0-----:R-:W-:-:S13]  /*0550*/  FSETP.GT.AND P0, PT, R5, R6, PT ;  /* 0x000000060500720b */ /* 0x001fda0003f04000 */
[----:B------:R0:W-:Y:S04]  /*0560*/  @P0 STS [R4], R6 ;  /* 0x0000000604000388 */ /* 0x0001e80000000800 */
[----:B------:R0:W-:Y:S02]  /*0570*/  @P0 STS [R4+0x4], R5 ;  /* 0x0000040504000388 */ /* 0x0001e40000000800 */
.L_x_12:
[----:B------:R-:W-:Y:S05]  /*0580*/  BSYNC.RECONVERGENT B0 ;  /* 0x0000000000007941 */ /* 0x000fea0003800200 */
.L_x_11:
[----:B------:R-:W-:Y:S01]  /*0590*/  BAR.SYNC.DEFER_BLOCKING 0x0 ;  /* 0x0000000000007b1d */ /* 0x000fe20000010000 */
[----:B------:R-:W-:-:S05]  /*05a0*/  UIADD3 UR4, UPT, UPT, UR4, 0x1, URZ ;  /* 0x0000000104047890 */ /* 0x000fca000fffe0ff */
[----:B------:R-:W-:Y:S07]  /*05b0*/  BRA.U UP0, `(.L_x_13) ;  /* 0xfffffffd00b87547 */ /* 0x000fee000b83ffff */
.L_x_0:
[----:B------:R-:W-:Y:S01]  /*05c0*/  BAR.SYNC.DEFER_BLOCKING 0x0 ;  /* 0x0000000000007b1d */ /* 0x000fe20000010000 */
[----:B------:R-:W-:-:S13]  /*05d0*/  ISETP.GE.U32.AND P0, PT, R9, UR6, PT ;  /* 0x0000000609007c0c */ /* 0x000fda000bf06070 */
[----:B------:R-:W-:Y:S05]  /*05e0*/  @P0 EXIT ;  /* 0x000000000000094d */ /* 0x000fea0003800000 */
[----:B0123--:R-:W0:Y:S04]  /*05f0*/  LDS R5, [R0] ;  /* 0x0000000000057984 */ /* 0x00fe280000000800 */
[----:B0-----:R-:W-:Y:S01]  /*0600*/  STG.E desc[UR10][R2.64], R5 ;  /* 0x0000000502007986 */ /* 0x001fe2000c10190a */
[----:B------:R-:W-:Y:S05]  /*0610*/  EXIT ;  /* 0x000000000000794d */ /* 0x000fea0003800000 */
.L_x_14:
[----:B------:R-:W-:-:S00]  /*0620*/  BRA `(.L_x_14) ;  /* 0xfffffffc00fc7947 */ /* 0x000fc0000383ffff */
[----:B------:R-:W-:-:S00]  /*0630*/  NOP ;  /* 0x0000000000007918 */ /* 0x000fc00000000000 */
        /* <DEDUP_REMOVED lines=12> */
.L_x_30:


//--------------------- .text._Z25sort_value_with_id_kernelPfiPj --------------------------
	.section	.text._Z25sort_value_with_id_kernelPfiPj,"ax",@progbits
	.align	128
        .global         _Z25sort_value_with_id_kernelPfiPj
        .type           _Z25sort_value_with_id_kernelPfiPj,@function
        .size           _Z25sort_value_with_id_kernelPfiPj,(.L_x_31 - _Z25sort_value_with_id_kernelPfiPj)
        .other          _Z25sort_value_with_id_kernelPfiPj,@"STO_CUDA_ENTRY STV_DEFAULT"
_Z25sort_value_with_id_kernelPfiPj:
.text._Z25sort_value_with_id_kernelPfiPj:
        /* <DEDUP_REMOVED lines=11> */
[----:B------:R-:W-:Y:S02]  /*00b0*/  UIADD3 UR6, UPT, UPT, UR4, 0x1000, URZ ;  /* 0x0000100004067890 */ /* 0x000fe4000fffe0ff */
[----:B0-----:R-:W-:Y:S02]  /*00c0*/  ULEA UR5, UR7, UR4, 0x18 ;  /* 0x0000000407057291 */ /* 0x001fe4000f8ec0ff */
[----:B------:R-:W-:-:S04]  /*00d0*/  ULEA UR6, UR7, UR6, 0x18 ;  /* 0x0000000607067291 */ /* 0x000fc8000f8ec0ff */
[C---:B------:R-:W-:Y:S02]  /*00e0*/  LEA R7, R0.reuse, UR5, 0x2 ;  /* 0x0000000500077c11 */ /* 0x040fe4000f8e10ff */
[----:B------:R-:W-:-:S03]  /*00f0*/  LEA R5, R0, UR6, 0x2 ;  /* 0x0000000600057c11 */ /* 0x000fc6000f8e10ff */
[----:B--2---:R0:W-:Y:S04]  /*0100*/  @!P0 STS [R7], R4 ;  /* 0x0000000407008388 */ /* 0x0041e80000000800 */
[----:B------:R0:W-:Y:S01]  /*0110*/  @!P0 STS [R5], R0 ;  /* 0x0000000005008388 */ /* 0x0001e20000000800 */
[----:B------:R-:W-:Y:S06]  /*0120*/  BAR.SYNC.DEFER_BLOCKING 0x0 ;  /* 0x0000000000007b1d */ /* 0x000fec0000010000 */
[----:B------:R-:W-:Y:S05]  /*0130*/  BRA.U !UP0, `(.L_x_15) ;  /* 0x0000000508887547 */ /* 0x000fea000b800000 */
[----:B------:R-:W-:Y:S02]  /*0140*/  UISETP.GE.U32.AND UP0, UPT, UR8, 0x4, UPT ;  /* 0x000000040800788c */ /* 0x000fe4000bf06070 */
[----:B------:R-:W-:Y:S01]  /*0150*/  ULOP3.LUT UR9, UR8, 0x3, URZ, 0xc0, !UPT ;  /* 0x0000000308097892 */ /* 0x000fe2000f8ec0ff */
[----:B------:R-:W-:-:S06]  /*0160*/  UMOV UR4, URZ ;  /* 0x000000ff00047c82 */ /* 0x000fcc0008000000 */
[----:B------:R-:W-:Y:S05]  /*0170*/  BRA.U !UP0, `(.L_x_16) ;  /* 0x00000005080c7547 */ /* 0x000fea000b800000 */
[C---:B0-----:R-:W-:Y:S01]  /*0180*/  IMAD.SHL.U32 R4, R0.reuse, 0x2, RZ ;  /* 0x0000000200047824 */ /* 0x041fe200078e00ff */
[----:B------:R-:W-:Y:S01]  /*0190*/  ULOP3.LUT UR4, UR8, 0x7ffffffc, URZ, 0xc0, !UPT ;  /* 0x7ffffffc08047892 */ /* 0x000fe2000f8ec0ff */
[----:B------:R-:W-:Y:S01]  /*01a0*/  IMAD R6, R0, 0x4, R7 ;  /* 0x0000000400067824 */ /* 0x000fe200078e0207 */
[----:B------:R-:W0:Y:S01]  /*01b0*/  LDCU UR7, c[0x0][0x388] ;  /* 0x00007100ff0777ac */ /* 0x000e220008000800 */
[----:B------:R-:W-:Y:S02]  /*01c0*/  VIADD R12, R4, 0x1 ;  /* 0x00000001040c7836 */ /* 0x000fe40000000000 */
[----:B------:R-:W-:Y:S01]  /*01d0*/  IMAD R8, R0, 0x4, R5 ;  /* 0x0000000400087824 */ /* 0x000fe200078e0205 */
[----:B------:R-:W-:Y:S01]  /*01e0*/  UIADD3 UR10, UPT, UPT, -UR4, URZ, URZ ;  /* 0x000000ff040a7290 */ /* 0x000fe2000fffe1ff */
[----:B------:R-:W-:Y:S01]  /*01f0*/  VIADD R4, R4, 0x2 ;  /* 0x0000000204047836 */ /* 0x000fe20000000000 */
[----:B------:R-:W-:-:S13]  /*0200*/  ISETP.GE.U32.AND P1, PT, R12, UR8, PT ;  /* 0x000000080c007c0c */ /* 0x000fda000bf26070 */
.L_x_25:
[----:B------:R-:W-:Y:S01]  /*0210*/  UIADD3 UR10, UPT, UPT, UR10, 0x4, URZ ;  /* 0x000000040a0a7890 */ /* 0x000fe2000fffe0ff */
[----:B------:R-:W-:Y:S01]  /*0220*/  BSSY.RECONVERGENT B0, `(.L_x_17) ;  /* 0x000000e000007945 */ /* 0x000fe20003800200 */
[----:B0-----:R-:W-:Y:S02]  /*0230*/  UMOV UR8, UR7 ;  /* 0x0000000700087c82 */ /* 0x001fe40008000000 */
[----:B------:R-:W-:Y:S01]  /*0240*/  UISETP.NE.AND UP0, UPT, UR10, URZ, UPT ;  /* 0x000000ff0a00728c */ /* 0x000fe2000bf05270 */
[----:B------:R-:W-:Y:S01]  /*0250*/  ISETP.GE.U32.AND P0, PT, R4, UR8, PT ;  /* 0x0000000804007c0c */ /* 0x000fe2000bf06070 */
[----:B--234-:R-:W-:-:S12]  /*0260*/  @P1 BRA `(.L_x_18) ;  /* 0x0000000000241947 */ /* 0x01cfd80003800000 */
[----:B------:R-:W-:Y:S04]  /*0270*/  LDS R9, [R6] ;  /* 0x0000000006097984 */ /* 0x000fe80000000800 */
[----:B------:R-:W0:Y:S02]  /*0280*/  LDS R10, [R6+0x4] ;  /* 0x00000400060a7984 */ /* 0x000e240000000800 */
[----:B0-----:R-:W-:-:S13]  /*0290*/  FSETP.GT.AND P1, PT, R9, R10, PT ;  /* 0x0000000a0900720b */ /* 0x001fda0003f24000 */
[----:B------:R-:W-:Y:S04]  /*02a0*/  @P1 STS [R6], R10 ;  /* 0x0000000a06001388 */ /* 0x000fe80000000800 */
[----:B------:R-:W-:Y:S04]  /*02b0*/  @P1 STS [R6+0x4], R9 ;  /* 0x0000040906001388 */ /* 0x000fe80000000800 */
[----:B------:R-:W0:Y:S04]  /*02c0*/  @P1 LDS R13, [R8+0x4] ;  /* 0x00000400080d1984 */ /* 0x000e280000000800 */
[----:B------:R-:W1:Y:S04]  /*02d0*/  @P1 LDS R11, [R8] ;  /* 0x00000000080b1984 */ /* 0x000e680000000800 */
[----:B0-----:R0:W-:Y:S04]  /*02e0*/  @P1 STS [R8], R13 ;  /* 0x0000000d08001388 */ /* 0x0011e80000000800 */
[----:B-1----:R0:W-:Y:S02]  /*02f0*/  @P1 STS [R8+0x4], R11 ;  /* 0x0000040b08001388 */ /* 0x0021e40000000800 */
.L_x_18:
[----:B------:R-:W-:Y:S05]  /*0300*/  BSYNC.RECONVERGENT B0 ;  /* 0x0000000000007941 */ /* 0x000fea0003800200 */
.L_x_17:
[----:B------:R-:W-:Y:S01]  /*0310*/  BAR.SYNC.DEFER_BLOCKING 0x0 ;  /* 0x0000000000007b1d */ /* 0x000fe20000010000 */
[----:B------:R-:W-:-:S05]  /*0320*/  ISETP.GE.U32.AND P1, PT, R12, UR8, PT ;  /* 0x000000080c007c0c */ /* 0x000fca000bf26070 */
[----:B------:R-:W-:Y:S04]  /*0330*/  BSSY.RECONVERGENT B0, `(.L_x_19) ;  /* 0x000000b000007945 */ /* 0x000fe80003800200 */
[----:B------:R-:W-:Y:S05]  /*0340*/  @P0 BRA `(.L_x_20) ;  /* 0x0000000000240947 */ /* 0x000fea0003800000 */
[----:B------:R-:W-:Y:S04]  /*0350*/  LDS R9, [R6+0x4] ;  /* 0x0000040006097984 */ /* 0x000fe80000000800 */
[----:B------:R-:W1:Y:S02]  /*0360*/  LDS R10, [R6+0x8] ;  /* 0x00000800060a7984 */ /* 0x000e640000000800 */
[----:B-1----:R-:W-:-:S13]  /*0370*/  FSETP.GT.AND P2, PT, R9, R10, PT ;  /* 0x0000000a0900720b */ /* 0x002fda0003f44000 */
[----:B------:R-:W-:Y:S04]  /*0380*/  @P2 STS [R6+0x4], R10 ;  /* 0x0000040a06002388 */ /* 0x000fe80000000800 */
[----:B------:R-:W-:Y:S04]  /*0390*/  @P2 STS [R6+0x8], R9 ;  /* 0x0000080906002388 */ /* 0x000fe80000000800 */
[----:B0-----:R-:W0:Y:S04]  /*03a0*/  @P2 LDS R13, [R8+0x8] ;  /* 0x00000800080d2984 */ /* 0x001e280000000800 */
[----:B------:R-:W1:Y:S04]  /*03b0*/  @P2 LDS R11, [R8+0x4] ;  /* 0x00000400080b2984 */ /* 0x000e680000000800 */
[----:B0-----:R2:W-:Y:S04]  /*03c0*/  @P2 STS [R8+0x4], R13 ;  /* 0x0000040d08002388 */ /* 0x0015e80000000800 */
[----:B-1----:R2:W-:Y:S02]  /*03d0*/  @P2 STS [R8+0x8], R11 ;  /* 0x0000080b08002388 */ /* 0x0025e40000000800 */
.L_x_20:
[----:B------:R-:W-:Y:S05]  /*03e0*/  BSYNC.RECONVERGENT B0 ;  /* 0x0000000000007941 */ /* 0x000fea0003800200 */
.L_x_19:
[----:B------:R-:W-:Y:S06]  /*03f0*/  BAR.SYNC.DEFER_BLOCKING 0x0 ;  /* 0x0000000000007b1d */ /* 0x000fec0000010000 */
[----:B------:R-:W-:Y:S04]  /*0400*/  BSSY.RECONVERGENT B0, `(.L_x_21) ;  /* 0x000000b000007945 */ /* 0x000fe80003800200 */
[----:B------:R-:W-:Y:S05]  /*0410*/  @P1 BRA `(.L_x_22) ;  /* 0x0000000000241947 */ /* 0x000fea0003800000 */
[----:B------:R-:W-:Y:S04]  /*0420*/  LDS R9, [R6] ;  /* 0x0000000006097984 */ /* 0x000fe80000000800 */
[----:B------:R-:W1:Y:S02]  /*0430*/  LDS R10, [R6+0x4] ;  /* 0x00000400060a7984 */ /* 0x000e640000000800 */
[----:B-1----:R-:W-:-:S13]  /*0440*/  FSETP.GT.AND P2, PT, R9, R10, PT ;  /* 0x0000000a0900720b */ /* 0x002fda0003f44000 */
[----:B------:R-:W-:Y:S04]  /*0450*/  @P2 STS [R6], R10 ;  /* 0x0000000a06002388 */ /* 0x000fe80000000800 */
[----:B------:R-:W-:Y:S04]  /*0460*/  @P2 STS [R6+0x4], R9 ;  /* 0x0000040906002388 */ /* 0x000fe80000000800 */
[----:B0-2---:R-:W0:Y:S04]  /*0470*/  @P2 LDS R13, [R8+0x4] ;  /* 0x00000400080d2984 */ /* 0x005e280000000800 */
[----:B------:R-:W1:Y:S04]  /*0480*/  @P2 LDS R11, [R8] ;  /* 0x00000000080b2984 */ /* 0x000e680000000800 */
[----:B0-----:R3:W-:Y:S04]  /*0490*/  @P2 STS [R8], R13 ;  /* 0x0000000d08002388 */ /* 0x0017e80000000800 */
[----:B-1----:R3:W-:Y:S02]  /*04a0*/  @P2 STS [R8+0x4], R11 ;  /* 0x0000040b08002388 */ /* 0x0027e40000000800 */
.L_x_22:
[----:B------:R-:W-:Y:S05]  /*04b0*/  BSYNC.RECONVERGENT B0 ;  /* 0x0000000000007941 */ /* 0x000fea0003800200 */
.L_x_21:
[----:B------:R-:W-:Y:S06]  /*04c0*/  BAR.SYNC.DEFER_BLOCKING 0x0 ;  /* 0x0000000000007b1d */ /* 0x000fec0000010000 */
[----:B------:R-:W-:Y:S04]  /*04d0*/  BSSY.RECONVERGENT B0, `(.L_x_23) ;  /* 0x000000b000007945 */ /* 0x000fe80003800200 */
[----:B------:R-:W-:Y:S05]  /*04e0*/  @P0 BRA `(.L_x_24) ;  /* 0x0000000000240947 */ /* 0x000fea0003800000 */
[----:B------:R-:W-:Y:S04]  /*04f0*/  LDS R9, [R6+0x4] ;  /* 0x0000040006097984 */ /* 0x000fe80000000800 */
[----:B------:R-:W1:Y:S02]  /*0500*/  LDS R10, [R6+0x8] ;  /* 0x00000800060a7984 */ /* 0x000e640000000800 */
[----:B-1----:R-:W-:-:S13]  /*0510*/  FSETP.GT.AND P0, PT, R9, R10, PT ;  /* 0x0000000a0900720b */ /* 0x002fda0003f04000 */
[----:B------:R-:W-:Y:S04]  /*0520*/  @P0 STS [R6+0x4], R10 ;  /* 0x0000040a06000388 */ /* 0x000fe80000000800 */
[----:B------:R-:W-:Y:S04]  /*0530*/  @P0 STS [R6+0x8], R9 ;  /* 0x0000080906000388 */ /* 0x000fe80000000800 */
[----:B0-23--:R-:W0:Y:S04]  /*0540*/  @P0 LDS R13, [R8+0x8] ;  /* 0x00000800080d0984 */ /* 0x00de280000000800 */
[----:B------:R-:W1:Y:S04]  /*0550*/  @P0 LDS R11, [R8+0x4] ;  /* 0x00000400080b0984 */ /* 0x000e680000000800 */
[----:B0-----:R4:W-:Y:S04]  /*0560*/  @P0 STS [R8+0x4], R13 ;  /* 0x0000040d08000388 */ /* 0x0019e80000000800 */
[----:B-1----:R4:W-:Y:S02]  /*0570*/  @P0 STS [R8+0x8], R11 ;  /* 0x0000080b08000388 */ /* 0x0029e40000000800 */
.L_x_24:
[----:B------:R-:W-:Y:S05]  /*0580*/  BSYNC.RECONVERGENT B0 ;  /* 0x0000000000007941 */ /* 0x000fea0003800200 */
.L_x_23:
[----:B------:R-:W-:Y:S06]  /*0590*/  BAR.SYNC.DEFER_BLOCKING 0x0 ;  /* 0x0000000000007b1d */ /* 0x000fec0000010000 */
[----:B------:R-:W-:Y:S05]  /*05a0*/  BRA.U UP0, `(.L_x_25) ;  /* 0xfffffffd00187547 */ /* 0x000fea000b83ffff */
.L_x_16:
[----:B------:R-:W-:-:S09]  /*05b0*/  UISETP.NE.AND UP0, UPT, UR9, URZ, UPT ;  /* 0x000000ff0900728c */ /* 0x000fd2000bf05270 */
[----:B------:R-:W-:Y:S05]  /*05c0*/  BRA.U !UP0, `(.L_x_15) ;  /* 0x0000000108647547 */ /* 0x000fea000b800000 */
[----:B------:R-:W1:Y:S01]  /*05d0*/  LDCU UR8, c[0x0][0x388] ;  /* 0x00007100ff0877ac */ /* 0x000e620008000800 */
[----:B------:R-:W-:-:S12]  /*05e0*/  UIADD3 UR7, UPT, UPT, -UR9, URZ, URZ ;  /* 0x000000ff09077290 */ /* 0x000fd8000fffe1ff */
.L_x_28:
[----:B------:R-:W-:Y:S01]  /*05f0*/  ULOP3.LUT UR10, UR4, 0x1, URZ, 0xc0, !UPT ;  /* 0x00000001040a7892 */ /* 0x000fe2000f8ec0ff */
[----:B------:R-:W-:Y:S01]  /*0600*/  BSSY.RECONVERGENT B0, `(.L_x_26) ;  /* 0x0000012000007945 */ /* 0x000fe20003800200 */
[----:B------:R-:W-:-:S04]  /*0610*/  UIADD3 UR7, UPT, UPT, UR7, 0x1, URZ ;  /* 0x0000000107077890 */ /* 0x000fc8000fffe0ff */
[----:B0-----:R-:W-:Y:S01]  /*0620*/  LEA R4, R0, UR10, 0x1 ;  /* 0x0000000a00047c11 */ /* 0x001fe2000f8e08ff */
[----:B------:R-:W-:-:S04]  /*0630*/  UISETP.NE.AND UP0, UPT, UR7, URZ, UPT ;  /* 0x000000ff0700728c */ /* 0x000fc8000bf05270 */
[----:B------:R-:W-:-:S05]  /*0640*/  VIADD R6, R4, 0x1 ;  /* 0x0000000104067836 */ /* 0x000fca0000000000 */
[----:B-1----:R-:W-:-:S13]  /*0650*/  ISETP.GE.AND P0, PT, R6, UR8, PT ;  /* 0x0000000806007c0c */ /* 0x002fda000bf06270 */
[----:B------:R-:W-:Y:S05]  /*0660*/  @P0 BRA `(.L_x_27) ;  /* 0x00000000002c0947 */ /* 0x000fea0003800000 */
[----:B------:R-:W-:-:S05]  /*0670*/  LEA R6, R4, UR5, 0x2 ;  /* 0x0000000504067c11 */ /* 0x000fca000f8e10ff */
[----:B--234-:R-:W-:Y:S04]  /*0680*/  LDS R13, [R6] ;  /* 0x00000000060d7984 */ /* 0x01cfe80000000800 */
[----:B------:R-:W0:Y:S02]  /*0690*/  LDS R8, [R6+0x4] ;  /* 0x0000040006087984 */ /* 0x000e240000000800 */
[----:B0-----:R-:W-:-:S13]  /*06a0*/  FSETP.GT.AND P0, PT, R13, R8, PT ;  /* 0x000000080d00720b */ /* 0x001fda0003f04000 */
[----:B------:R-:W-:Y:S01]  /*06b0*/  @P0 LEA R4, R4, UR6, 0x2 ;  /* 0x0000000604040c11 */ /* 0x000fe2000f8e10ff */
[----:B------:R-:W-:Y:S04]  /*06c0*/  @P0 STS [R6], R8 ;  /* 0x0000000806000388 */ /* 0x000fe80000000800 */
[----:B------:R-:W-:Y:S04]  /*06d0*/  @P0 STS [R6+0x4], R13 ;  /* 0x0000040d06000388 */ /* 0x000fe80000000800 */
[----:B------:R-:W0:Y:S04]  /*06e0*/  @P0 LDS R11, [R4+0x4] ;  /* 0x00000400040b0984 */ /* 0x000e280000000800 */
[----:B------:R-:W1:Y:S04]  /*06f0*/  @P0 LDS R9, [R4] ;  /* 0x0000000004090984 */ /* 0x000e680000000800 */
[----:B0-----:R0:W-:Y:S04]  /*0700*/  @P0 STS [R4], R11 ;  /* 0x0000000b04000388 */ /* 0x0011e80000000800 */
[----:B-1----:R0:W-:Y:S02]  /*0710*/  @P0 STS [R4+0x4], R9 ;  /* 0x0000040904000388 */ /* 0x0021e40000000800 */
.L_x_27:
[----:B------:R-:W-:Y:S05]  /*0720*/  BSYNC.RECONVERGENT B0 ;  /* 0x0000000000007941 */ /* 0x000fea0003800200 */
.L_x_26:
[----:B------:R-:W-:Y:S01]  /*0730*/  BAR.SYNC.DEFER_BLOCKING 0x0 ;  /* 0x0000000000007b1d */ /* 0x000fe20000010000 */
[----:B------:R-:W-:-:S05]  /*0740*/  UIADD3 UR4, UPT, UPT, UR4, 0x1, URZ ;  /* 0x0000000104047890 */ /* 0x000fca000fffe0ff */
[----:B------:R-:W-:Y:S07]  /*0750*/  BRA.U UP0, `(.L_x_28) ;  /* 0xfffffffd00a47547 */ /* 0x000fee000b83ffff */
.L_x_15:
[----:B------:R-:W-:Y:S01]  /*0760*/  BAR.SYNC.DEFER_BLOCKING 0x0 ;  /* 0x0000000000007b1d */ /* 0x000fe20000010000 */
[----:B------:R-:W-:-:S13]  /*0770*/  ISETP.GE.U32.AND P0, PT, R0, UR8, PT ;  /* 0x0000000800007c0c */ /* 0x000fda000bf06070 */
[----:B------:R-:W-:Y:S05]  /*0780*/  @P0 EXIT ;  /* 0x000000000000094d */ /* 0x000fea0003800000 */
[----:B0-----:R-:W0:Y:S01]  /*0790*/  LDS R7, [R7] ;  /* 0x0000000007077984 */ /* 0x001e220000000800 */
[----:B--234-:R-:W1:Y:S03]  /*07a0*/  LDC.64 R8, c[0x0][0x390] ;  /* 0x0000e400ff087b82 */ /* 0x01ce660000000a00 */
[----:B------:R-:W2:Y:S01]  /*07b0*/  LDS R5, [R5] ;  /* 0x0000000005057984 */ /* 0x000ea20000000800 */
[----:B-1----:R-:W-:-:S03]  /*07c0*/  IMAD.WIDE.U32 R8, R0, 0x4, R8 ;  /* 0x0000000400087825 */ /* 0x002fc600078e0008 */
[----:B0-----:R-:W-:Y:S04]  /*07d0*/  STG.E desc[UR12][R2.64], R7 ;  /* 0x0000000702007986 */ /* 0x001fe8000c10190c */
[----:B--2---:R-:W-:Y:S01]  /*07e0*/  STG.E desc[UR12][R8.64], R5 ;  /* 0x0000000508007986 */ /* 0x004fe2000c10190c */
[----:B------:R-:W-:Y:S05]  /*07f0*/  EXIT ;  /* 0x000000000000794d */ /* 0x000fea0003800000 */
.L_x_29:
        /* <DEDUP_REMOVED lines=16> */
.L_x_31:


//--------------------- .nv.shared._Z17sort_value_kernelPfi --------------------------
	.section	.nv.shared._Z17sort_value_kernelPfi,"aw",@nobits
	.sectionflags	@""
	.align	16
	.zero		1024


//--------------------- .nv.shared.reserved.0     --------------------------
	.section	.nv.shared.reserved.0,"aw",@nobits
	.weak		__nv_reservedSMEM_offset_0_alias
	.size		__nv_reservedSMEM_offset_0_alias, 0, 64
	.other		__nv_reservedSMEM_offset_0_alias,@"STO_CUDA_RESERVED_SHARED STV_DEFAULT"
__nv_reservedSMEM_offset_0_alias:
	.zero		0
	.zero		64


//--------------------- .nv.shared._Z25sort_value_with_id_kernelPfiPj --------------------------
	.section	.nv.shared._Z25sort_value_with_id_kernelPfiPj,"aw",@nobits
	.sectionflags	@""
	.align	16
.nv.shared._Z25sort_value_with_id_kernelPfiPj:
	.zero		9216


//--------------------- .nv.constant0._Z17sort_value_kernelPfi --------------------------
	.section	.nv.constant0._Z17sort_value_kernelPfi,"a",@progbits
	.sectionflags	@""
	.align	4
.nv.constant0._Z17sort_value_kernelPfi:
	.zero		908


//--------------------- .nv.constant0._Z25sort_value_with_id_kernelPfiPj --------------------------
	.section	.nv.constant0._Z25sort_value_with_id_kernelPfiPj,"a",@progbits
	.sectionflags	@""
	.align	4
.nv.constant0._Z25sort_value_with_id_kernelPfiPj:
	.zero		920


//--------------------- SYMBOLS --------------------------

	.type		.nv.reservedSmem.offset0,@object
	.size		.nv.reservedSmem.offset0,0x4
	.type		.nv.reservedSmem.cap,@object
	.size		.nv.reservedSmem.cap,0x4
